//
// Generated by NVIDIA NVVM Compiler
//
// Compiler Build ID: CL-36424714
// Cuda compilation tools, release 13.0, V13.0.88
// Based on NVVM 20.0.0
//

.version 9.0
.target sm_100
.address_size 64

	// .globl	_Z12zeroesKernelPdS_S_S_i

.visible .entry _Z12zeroesKernelPdS_S_S_i(
	.param .u64 .ptr .align 1 _Z12zeroesKernelPdS_S_S_i_param_0,
	.param .u64 .ptr .align 1 _Z12zeroesKernelPdS_S_S_i_param_1,
	.param .u64 .ptr .align 1 _Z12zeroesKernelPdS_S_S_i_param_2,
	.param .u64 .ptr .align 1 _Z12zeroesKernelPdS_S_S_i_param_3,
	.param .u32 _Z12zeroesKernelPdS_S_S_i_param_4
)
{
	.reg .pred 	%p<3>;
	.reg .b32 	%r<8>;
	.reg .b64 	%rd<21>;

	ld.param.u64 	%rd10, [_Z12zeroesKernelPdS_S_S_i_param_0];
	ld.param.u64 	%rd11, [_Z12zeroesKernelPdS_S_S_i_param_1];
	ld.param.u64 	%rd12, [_Z12zeroesKernelPdS_S_S_i_param_2];
	ld.param.u64 	%rd13, [_Z12zeroesKernelPdS_S_S_i_param_3];
	ld.param.s32 	%rd2, [_Z12zeroesKernelPdS_S_S_i_param_4];
	mov.u32 	%r2, %tid.x;
	mov.u32 	%r3, %ctaid.x;
	mov.u32 	%r4, %ntid.x;
	mad.lo.s32 	%r5, %r3, %r4, %r2;
	mov.u32 	%r6, %nctaid.x;
	mul.lo.s32 	%r1, %r4, %r6;
	add.s32 	%r7, %r5, %r1;
	cvt.u64.u32 	%rd20, %r7;
	setp.ge.u64 	%p1, %rd20, %rd2;
	@%p1 bra 	$L__BB0_3;
	cvt.u64.u32 	%rd3, %r1;
	cvta.to.global.u64 	%rd4, %rd10;
	cvta.to.global.u64 	%rd5, %rd11;
	cvta.to.global.u64 	%rd6, %rd12;
	cvta.to.global.u64 	%rd7, %rd13;
$L__BB0_2:
	shl.b64 	%rd14, %rd20, 3;
	add.s64 	%rd15, %rd4, %rd14;
	mov.b64 	%rd16, 0;
	st.global.u64 	[%rd15], %rd16;
	add.s64 	%rd17, %rd5, %rd14;
	st.global.u64 	[%rd17], %rd16;
	add.s64 	%rd18, %rd6, %rd14;
	st.global.u64 	[%rd18], %rd16;
	add.s64 	%rd19, %rd7, %rd14;
	st.global.u64 	[%rd19], %rd16;
	bar.sync 	0;
	add.s64 	%rd20, %rd20, %rd3;
	setp.lt.u64 	%p2, %rd20, %rd2;
	@%p2 bra 	$L__BB0_2;
$L__BB0_3:
	ret;

}
	// .globl	_Z13scatterKernelPdS_S_S_iidiid
.visible .entry _Z13scatterKernelPdS_S_S_iidiid(
	.param .u64 .ptr .align 1 _Z13scatterKernelPdS_S_S_iidiid_param_0,
	.param .u64 .ptr .align 1 _Z13scatterKernelPdS_S_S_iidiid_param_1,
	.param .u64 .ptr .align 1 _Z13scatterKernelPdS_S_S_iidiid_param_2,
	.param .u64 .ptr .align 1 _Z13scatterKernelPdS_S_S_iidiid_param_3,
	.param .u32 _Z13scatterKernelPdS_S_S_iidiid_param_4,
	.param .u32 _Z13scatterKernelPdS_S_S_iidiid_param_5,
	.param .f64 _Z13scatterKernelPdS_S_S_iidiid_param_6,
	.param .u32 _Z13scatterKernelPdS_S_S_iidiid_param_7,
	.param .u32 _Z13scatterKernelPdS_S_S_iidiid_param_8,
	.param .f64 _Z13scatterKernelPdS_S_S_iidiid_param_9
)
{
	.reg .pred 	%p<4>;
	.reg .b32 	%r<13>;
	.reg .b64 	%rd<25>;
	.reg .b64 	%fd<26>;

	ld.param.u64 	%rd10, [_Z13scatterKernelPdS_S_S_iidiid_param_0];
	ld.param.u64 	%rd11, [_Z13scatterKernelPdS_S_S_iidiid_param_1];
	ld.param.u64 	%rd12, [_Z13scatterKernelPdS_S_S_iidiid_param_2];
	ld.param.u64 	%rd13, [_Z13scatterKernelPdS_S_S_iidiid_param_3];
	ld.param.u32 	%r3, [_Z13scatterKernelPdS_S_S_iidiid_param_4];
	ld.param.u32 	%r4, [_Z13scatterKernelPdS_S_S_iidiid_param_5];
	ld.param.f64 	%fd2, [_Z13scatterKernelPdS_S_S_iidiid_param_6];
	ld.param.u32 	%r5, [_Z13scatterKernelPdS_S_S_iidiid_param_7];
	ld.param.u32 	%r6, [_Z13scatterKernelPdS_S_S_iidiid_param_8];
	ld.param.f64 	%fd3, [_Z13scatterKernelPdS_S_S_iidiid_param_9];
	cvta.to.global.u64 	%rd1, %rd13;
	cvta.to.global.u64 	%rd2, %rd12;
	cvta.to.global.u64 	%rd3, %rd11;
	cvta.to.global.u64 	%rd4, %rd10;
	mov.u32 	%r7, %tid.x;
	mov.u32 	%r8, %ctaid.x;
	mov.u32 	%r1, %ntid.x;
	mad.lo.s32 	%r2, %r8, %r1, %r7;
	setp.ne.s32 	%p1, %r2, 0;
	@%p1 bra 	$L__BB1_2;
	mad.lo.s32 	%r9, %r5, %r4, %r6;
	mul.wide.s32 	%rd14, %r9, 8;
	add.s64 	%rd15, %rd4, %rd14;
	ld.global.f64 	%fd4, [%rd15];
	add.f64 	%fd5, %fd3, %fd4;
	st.global.f64 	[%rd15], %fd5;
	add.s64 	%rd16, %rd3, %rd14;
	ld.global.f64 	%fd6, [%rd16];
	sub.f64 	%fd7, %fd6, %fd3;
	st.global.f64 	[%rd16], %fd7;
	add.s64 	%rd17, %rd2, %rd14;
	ld.global.f64 	%fd8, [%rd17];
	sub.f64 	%fd9, %fd8, %fd3;
	st.global.f64 	[%rd17], %fd9;
	add.s64 	%rd18, %rd1, %rd14;
	ld.global.f64 	%fd10, [%rd18];
	add.f64 	%fd11, %fd3, %fd10;
	st.global.f64 	[%rd18], %fd11;
$L__BB1_2:
	bar.sync 	0;
	cvt.u64.u32 	%rd24, %r2;
	mul.lo.s32 	%r10, %r4, %r3;
	cvt.s64.s32 	%rd6, %r10;
	setp.ge.u64 	%p2, %rd24, %rd6;
	@%p2 bra 	$L__BB1_5;
	mul.f64 	%fd1, %fd2, 0d0000000000000000;
	mov.u32 	%r11, %nctaid.x;
	mul.lo.s32 	%r12, %r1, %r11;
	cvt.u64.u32 	%rd7, %r12;
$L__BB1_4:
	shl.b64 	%rd19, %rd24, 3;
	add.s64 	%rd20, %rd4, %rd19;
	ld.global.f64 	%fd12, [%rd20];
	add.f64 	%fd13, %fd12, %fd12;
	sub.f64 	%fd14, %fd13, %fd1;
	sub.f64 	%fd15, %fd14, %fd12;
	st.global.f64 	[%rd20], %fd15;
	add.s64 	%rd21, %rd3, %rd19;
	ld.global.f64 	%fd16, [%rd21];
	fma.rn.f64 	%fd17, %fd16, 0d4000000000000000, %fd1;
	sub.f64 	%fd18, %fd17, %fd16;
	st.global.f64 	[%rd21], %fd18;
	add.s64 	%rd22, %rd2, %rd19;
	ld.global.f64 	%fd19, [%rd22];
	fma.rn.f64 	%fd20, %fd19, 0d4000000000000000, %fd1;
	sub.f64 	%fd21, %fd20, %fd19;
	st.global.f64 	[%rd22], %fd21;
	add.s64 	%rd23, %rd1, %rd19;
	ld.global.f64 	%fd22, [%rd23];
	add.f64 	%fd23, %fd22, %fd22;
	sub.f64 	%fd24, %fd23, %fd1;
	sub.f64 	%fd25, %fd24, %fd22;
	st.global.f64 	[%rd23], %fd25;
	bar.sync 	0;
	add.s64 	%rd24, %rd24, %rd7;
	setp.lt.u64 	%p3, %rd24, %rd6;
	@%p3 bra 	$L__BB1_4;
$L__BB1_5:
	ret;

}
	// .globl	_Z13connectKernelPdS_S_S_iidddd
.visible .entry _Z13connectKernelPdS_S_S_iidddd(
	.param .u64 .ptr .align 1 _Z13connectKernelPdS_S_S_iidddd_param_0,
	.param .u64 .ptr .align 1 _Z13connectKernelPdS_S_S_iidddd_param_1,
	.param .u64 .ptr .align 1 _Z13connectKernelPdS_S_S_iidddd_param_2,
	.param .u64 .ptr .align 1 _Z13connectKernelPdS_S_S_iidddd_param_3,
	.param .u32 _Z13connectKernelPdS_S_S_iidddd_param_4,
	.param .u32 _Z13connectKernelPdS_S_S_iidddd_param_5,
	.param .f64 _Z13connectKernelPdS_S_S_iidddd_param_6,
	.param .f64 _Z13connectKernelPdS_S_S_iidddd_param_7,
	.param .f64 _Z13connectKernelPdS_S_S_iidddd_param_8,
	.param .f64 _Z13connectKernelPdS_S_S_iidddd_param_9
)
{
	.reg .pred 	%p<9>;
	.reg .b32 	%r<14>;
	.reg .b64 	%rd<53>;
	.reg .b64 	%fd<18>;

	ld.param.u64 	%rd24, [_Z13connectKernelPdS_S_S_iidddd_param_0];
	ld.param.u64 	%rd25, [_Z13connectKernelPdS_S_S_iidddd_param_1];
	ld.param.u64 	%rd26, [_Z13connectKernelPdS_S_S_iidddd_param_2];
	ld.param.u64 	%rd27, [_Z13connectKernelPdS_S_S_iidddd_param_3];
	ld.param.u32 	%r3, [_Z13connectKernelPdS_S_S_iidddd_param_4];
	ld.param.u32 	%r4, [_Z13connectKernelPdS_S_S_iidddd_param_5];
	ld.param.f64 	%fd3, [_Z13connectKernelPdS_S_S_iidddd_param_8];
	ld.param.f64 	%fd4, [_Z13connectKernelPdS_S_S_iidddd_param_9];
	cvta.to.global.u64 	%rd1, %rd24;
	cvta.to.global.u64 	%rd2, %rd26;
	cvta.to.global.u64 	%rd3, %rd25;
	cvta.to.global.u64 	%rd4, %rd27;
	mov.u32 	%r5, %tid.x;
	mov.u32 	%r6, %ctaid.x;
	mov.u32 	%r7, %ntid.x;
	mad.lo.s32 	%r1, %r6, %r7, %r5;
	mov.u32 	%r8, %nctaid.x;
	mul.lo.s32 	%r2, %r7, %r8;
	add.s32 	%r9, %r4, %r1;
	cvt.u64.u32 	%rd49, %r9;
	mul.lo.s32 	%r10, %r4, %r3;
	cvt.s64.s32 	%rd6, %r10;
	setp.ge.u64 	%p1, %rd49, %rd6;
	@%p1 bra 	$L__BB2_3;
	cvt.s64.s32 	%rd7, %r4;
$L__BB2_2:
	shl.b64 	%rd28, %rd49, 3;
	add.s64 	%rd29, %rd3, %rd28;
	ld.global.f64 	%fd5, [%rd29];
	sub.s64 	%rd30, %rd49, %rd7;
	shl.b64 	%rd31, %rd30, 3;
	add.s64 	%rd32, %rd4, %rd31;
	ld.global.f64 	%fd6, [%rd32];
	st.global.f64 	[%rd29], %fd6;
	st.global.f64 	[%rd32], %fd5;
	bar.sync 	0;
	cvt.u64.u32 	%rd33, %r2;
	add.s64 	%rd49, %rd49, %rd33;
	setp.lt.u64 	%p2, %rd49, %rd6;
	@%p2 bra 	$L__BB2_2;
$L__BB2_3:
	add.s32 	%r11, %r1, 1;
	cvt.u64.u32 	%rd50, %r11;
	setp.ge.u64 	%p3, %rd50, %rd6;
	@%p3 bra 	$L__BB2_6;
	cvt.u64.u32 	%rd11, %r2;
$L__BB2_5:
	shl.b64 	%rd34, %rd50, 3;
	add.s64 	%rd35, %rd2, %rd34;
	ld.global.f64 	%fd7, [%rd35+-8];
	add.s64 	%rd36, %rd1, %rd34;
	st.global.f64 	[%rd36], %fd7;
	st.global.f64 	[%rd35+-8], %fd7;
	bar.sync 	0;
	add.s64 	%rd50, %rd50, %rd11;
	setp.lt.u64 	%p4, %rd50, %rd6;
	@%p4 bra 	$L__BB2_5;
$L__BB2_6:
	cvt.u64.u32 	%rd52, %r1;
	cvt.s64.s32 	%rd15, %r3;
	setp.ge.u64 	%p5, %rd52, %rd15;
	@%p5 bra 	$L__BB2_9;
	cvt.s64.s32 	%rd16, %r4;
	cvt.u64.u32 	%rd43, %r2;
	mov.u64 	%rd51, %rd52;
$L__BB2_8:
	mul.lo.s64 	%rd37, %rd51, %rd16;
	add.s64 	%rd38, %rd37, %rd16;
	shl.b64 	%rd39, %rd38, 3;
	add.s64 	%rd40, %rd2, %rd39;
	ld.global.f64 	%fd8, [%rd40+-8];
	mul.f64 	%fd9, %fd4, %fd8;
	st.global.f64 	[%rd40+-8], %fd9;
	shl.b64 	%rd41, %rd37, 3;
	add.s64 	%rd42, %rd1, %rd41;
	ld.global.f64 	%fd10, [%rd42];
	mul.f64 	%fd11, %fd3, %fd10;
	st.global.f64 	[%rd42], %fd11;
	bar.sync 	0;
	add.s64 	%rd51, %rd51, %rd43;
	setp.lt.u64 	%p6, %rd51, %rd15;
	@%p6 bra 	$L__BB2_8;
$L__BB2_9:
	cvt.s64.s32 	%rd17, %r4;
	setp.ge.u64 	%p7, %rd52, %rd17;
	@%p7 bra 	$L__BB2_12;
	cvt.u32.u64 	%r12, %rd6;
	sub.s32 	%r13, %r12, %r4;
	cvt.s64.s32 	%rd18, %r13;
	cvt.u64.u32 	%rd19, %r2;
$L__BB2_11:
	ld.param.f64 	%fd17, [_Z13connectKernelPdS_S_S_iidddd_param_7];
	ld.param.f64 	%fd16, [_Z13connectKernelPdS_S_S_iidddd_param_6];
	add.s64 	%rd44, %rd52, %rd18;
	shl.b64 	%rd45, %rd44, 3;
	add.s64 	%rd46, %rd4, %rd45;
	ld.global.f64 	%fd12, [%rd46];
	mul.f64 	%fd13, %fd17, %fd12;
	st.global.f64 	[%rd46], %fd13;
	shl.b64 	%rd47, %rd52, 3;
	add.s64 	%rd48, %rd3, %rd47;
	ld.global.f64 	%fd14, [%rd48];
	mul.f64 	%fd15, %fd16, %fd14;
	st.global.f64 	[%rd48], %fd15;
	bar.sync 	0;
	add.s64 	%rd52, %rd52, %rd19;
	setp.lt.u64 	%p8, %rd52, %rd17;
	@%p8 bra 	$L__BB2_11;
$L__BB2_12:
	ret;

}


// ===== COMPILED SASS (sm_100) =====

	.target	sm_100

	.elftype	@"ET_EXEC"


//--------------------- .note.nv.tkinfo           --------------------------
	.section	.note.nv.tkinfo,"",@"SHT_NOTE"
	.sectionflags	@"SHF_NOTE_NV_TKINFO"
	.tkinfo
        /*0018*/ 	.word	0x00000002
        /*0030*/ 	.string	""
        /*0030*/ 	.string	"ptxas"
        /*0030*/ 	.string	"Cuda compilation tools, release 13.0, V13.0.88"
        /*0030*/ 	.string	"Build cuda_13.0.r13.0/compiler.36424714_0"
        /*0030*/ 	.string	"-arch sm_100 -m 64 "



//--------------------- .note.nv.cuinfo           --------------------------
	.section	.note.nv.cuinfo,"",@"SHT_NOTE"
	.sectionflags	@"SHF_NOTE_NV_CUINFO"
        /*0018*/ 	.short	0x0002
        /*001a*/ 	.short	0x0064
        /*001c*/ 	.short	0x0082
	.zero		2


//--------------------- .nv.info                  --------------------------
	.section	.nv.info,"",@"SHT_CUDA_INFO"
	.align	4


	//----- nvinfo : EIATTR_REGCOUNT
	.align		4
        /*0000*/ 	.byte	0x04, 0x2f
        /*0002*/ 	.short	(.L_1 - .L_0)
	.align		4
.L_0:
        /*0004*/ 	.word	index@(_Z12zeroesKernelPdS_S_S_i)
        /*0008*/ 	.word	0x00000010


	//----- nvinfo : EIATTR_FRAME_SIZE
	.align		4
.L_1:
        /*000c*/ 	.byte	0x04, 0x11
        /*000e*/ 	.short	(.L_3 - .L_2)
	.align		4
.L_2:
        /*0010*/ 	.word	index@(_Z12zeroesKernelPdS_S_S_i)
        /*0014*/ 	.word	0x00000000


	//----- nvinfo : EIATTR_REGCOUNT
	.align		4
.L_3:
        /*0018*/ 	.byte	0x04, 0x2f
        /*001a*/ 	.short	(.L_5 - .L_4)
	.align		4
.L_4:
        /*001c*/ 	.word	index@(_Z13scatterKernelPdS_S_S_iidiid)
        /*0020*/ 	.word	0x00000018


	//----- nvinfo : EIATTR_FRAME_SIZE
	.align		4
.L_5:
        /*0024*/ 	.byte	0x04, 0x11
        /*0026*/ 	.short	(.L_7 - .L_6)
	.align		4
.L_6:
        /*0028*/ 	.word	index@(_Z13scatterKernelPdS_S_S_iidiid)
        /*002c*/ 	.word	0x00000000


	//----- nvinfo : EIATTR_REGCOUNT
	.align		4
.L_7:
        /*0030*/ 	.byte	0x04, 0x2f
        /*0032*/ 	.short	(.L_9 - .L_8)
	.align		4
.L_8:
        /*0034*/ 	.word	index@(_Z13connectKernelPdS_S_S_iidddd)
        /*0038*/ 	.word	0x00000018


	//----- nvinfo : EIATTR_FRAME_SIZE
	.align		4
.L_9:
        /*003c*/ 	.byte	0x04, 0x11
        /*003e*/ 	.short	(.L_11 - .L_10)
	.align		4
.L_10:
        /*0040*/ 	.word	index@(_Z13connectKernelPdS_S_S_iidddd)
        /*0044*/ 	.word	0x00000000


	//----- nvinfo : EIATTR_MIN_STACK_SIZE
	.align		4
.L_11:
        /*0048*/ 	.byte	0x04, 0x12
        /*004a*/ 	.short	(.L_13 - .L_12)
	.align		4
.L_12:
        /*004c*/ 	.word	index@(_Z13connectKernelPdS_S_S_iidddd)
        /*0050*/ 	.word	0x00000000


	//----- nvinfo : EIATTR_MIN_STACK_SIZE
	.align		4
.L_13:
        /*0054*/ 	.byte	0x04, 0x12
        /*0056*/ 	.short	(.L_15 - .L_14)
	.align		4
.L_14:
        /*0058*/ 	.word	index@(_Z13scatterKernelPdS_S_S_iidiid)
        /*005c*/ 	.word	0x00000000


	//----- nvinfo : EIATTR_MIN_STACK_SIZE
	.align		4
.L_15:
        /*0060*/ 	.byte	0x04, 0x12
        /*0062*/ 	.short	(.L_17 - .L_16)
	.align		4
.L_16:
        /*0064*/ 	.word	index@(_Z12zeroesKernelPdS_S_S_i)
        /*0068*/ 	.word	0x00000000
.L_17:


//--------------------- .nv.compat                --------------------------
	.section	.nv.compat,"",@"SHT_CUDA_COMPAT_INFO"
	.align	4
        /*0000*/ 	.byte	0x02, 0x09, 0x00, 0x00, 0x02, 0x02, 0x01, 0x00, 0x02, 0x05, 0x05, 0x00, 0x03, 0x07, 0x01, 0x01
        /*0010*/ 	.byte	0x02, 0x03, 0x00, 0x00, 0x02, 0x06, 0x01, 0x00, 0x04, 0x0b, 0x08, 0x00, 0x01, 0x00, 0x00, 0x00
        /*0020*/ 	.byte	0x00, 0x00, 0x00, 0x00


//--------------------- .nv.info._Z13connectKernelPdS_S_S_iidddd --------------------------
	.section	.nv.info._Z13connectKernelPdS_S_S_iidddd,"",@"SHT_CUDA_INFO"
	.sectionflags	@""
	.align	4


	//----- nvinfo : EIATTR_CUDA_API_VERSION
	.align		4
        /*0000*/ 	.byte	0x04, 0x37
        /*0002*/ 	.short	(.L_19 - .L_18)
.L_18:
        /*0004*/ 	.word	0x00000082


	//----- nvinfo : EIATTR_KPARAM_INFO
	.align		4
.L_19:
        /*0008*/ 	.byte	0x04, 0x17
        /*000a*/ 	.short	(.L_21 - .L_20)
.L_20:
        /*000c*/ 	.word	0x00000000
        /*0010*/ 	.short	0x0009
        /*0012*/ 	.short	0x0040
        /*0014*/ 	.byte	0x00, 0xf0, 0x21, 0x00


	//----- nvinfo : EIATTR_KPARAM_INFO
	.align		4
.L_21:
        /*0018*/ 	.byte	0x04, 0x17
        /*001a*/ 	.short	(.L_23 - .L_22)
.L_22:
        /*001c*/ 	.word	0x00000000
        /*0020*/ 	.short	0x0008
        /*0022*/ 	.short	0x0038
        /*0024*/ 	.byte	0x00, 0xf0, 0x21, 0x00


	//----- nvinfo : EIATTR_KPARAM_INFO
	.align		4
.L_23:
        /*0028*/ 	.byte	0x04, 0x17
        /*002a*/ 	.short	(.L_25 - .L_24)
.L_24:
        /*002c*/ 	.word	0x00000000
        /*0030*/ 	.short	0x0007
        /*0032*/ 	.short	0x0030
        /*0034*/ 	.byte	0x00, 0xf0, 0x21, 0x00


	//----- nvinfo : EIATTR_KPARAM_INFO
	.align		4
.L_25:
        /*0038*/ 	.byte	0x04, 0x17
        /*003a*/ 	.short	(.L_27 - .L_26)
.L_26:
        /*003c*/ 	.word	0x00000000
        /*0040*/ 	.short	0x0006
        /*0042*/ 	.short	0x0028
        /*0044*/ 	.byte	0x00, 0xf0, 0x21, 0x00


	//----- nvinfo : EIATTR_KPARAM_INFO
	.align		4
.L_27:
        /*0048*/ 	.byte	0x04, 0x17
        /*004a*/ 	.short	(.L_29 - .L_28)
.L_28:
        /*004c*/ 	.word	0x00000000
        /*0050*/ 	.short	0x0005
        /*0052*/ 	.short	0x0024
        /*0054*/ 	.byte	0x00, 0xf0, 0x11, 0x00


	//----- nvinfo : EIATTR_KPARAM_INFO
	.align		4
.L_29:
        /*0058*/ 	.byte	0x04, 0x17
        /*005a*/ 	.short	(.L_31 - .L_30)
.L_30:
        /*005c*/ 	.word	0x00000000
        /*0060*/ 	.short	0x0004
        /*0062*/ 	.short	0x0020
        /*0064*/ 	.byte	0x00, 0xf0, 0x11, 0x00


	//----- nvinfo : EIATTR_KPARAM_INFO
	.align		4
.L_31:
        /*0068*/ 	.byte	0x04, 0x17
        /*006a*/ 	.short	(.L_33 - .L_32)
.L_32:
        /*006c*/ 	.word	0x00000000
        /*0070*/ 	.short	0x0003
        /*0072*/ 	.short	0x0018
        /*0074*/ 	.byte	0x00, 0xf5, 0x21, 0x00


	//----- nvinfo : EIATTR_KPARAM_INFO
	.align		4
.L_33:
        /*0078*/ 	.byte	0x04, 0x17
        /*007a*/ 	.short	(.L_35 - .L_34)
.L_34:
        /*007c*/ 	.word	0x00000000
        /*0080*/ 	.short	0x0002
        /*0082*/ 	.short	0x0010
        /*0084*/ 	.byte	0x00, 0xf5, 0x21, 0x00


	//----- nvinfo : EIATTR_KPARAM_INFO
	.align		4
.L_35:
        /*0088*/ 	.byte	0x04, 0x17
        /*008a*/ 	.short	(.L_37 - .L_36)
.L_36:
        /*008c*/ 	.word	0x00000000
        /*0090*/ 	.short	0x0001
        /*0092*/ 	.short	0x0008
        /*0094*/ 	.byte	0x00, 0xf5, 0x21, 0x00


	//----- nvinfo : EIATTR_KPARAM_INFO
	.align		4
.L_37:
        /*0098*/ 	.byte	0x04, 0x17
        /*009a*/ 	.short	(.L_39 - .L_38)
.L_38:
        /*009c*/ 	.word	0x00000000
        /*00a0*/ 	.short	0x0000
        /*00a2*/ 	.short	0x0000
        /*00a4*/ 	.byte	0x00, 0xf5, 0x21, 0x00


	//----- nvinfo : EIATTR_SPARSE_MMA_MASK
	.align		4
.L_39:
        /*00a8*/ 	.byte	0x03, 0x50
        /*00aa*/ 	.short	0x0000


	//----- nvinfo : EIATTR_MAXREG_COUNT
	.align		4
        /*00ac*/ 	.byte	0x03, 0x1b
        /*00ae*/ 	.short	0x00ff


	//----- nvinfo : EIATTR_NUM_BARRIERS
	.align		4
        /*00b0*/ 	.byte	0x02, 0x4c
        /*00b2*/ 	.byte	0x01
	.zero		1


	//----- nvinfo : EIATTR_MERCURY_ISA_VERSION
	.align		4
        /*00b4*/ 	.byte	0x03, 0x5f
        /*00b6*/ 	.short	0x0101


	//----- nvinfo : EIATTR_VRC_CTA_INIT_COUNT
	.align		4
        /*00b8*/ 	.byte	0x02, 0x4a
	.zero		1
	.zero		1


	//----- nvinfo : EIATTR_EXIT_INSTR_OFFSETS
	.align		4
        /*00bc*/ 	.byte	0x04, 0x1c
        /*00be*/ 	.short	(.L_41 - .L_40)


	//   ....[0]....
.L_40:
        /*00c0*/ 	.word	0x00000660


	//   ....[1]....
        /*00c4*/ 	.word	0x000007b0


	//----- nvinfo : EIATTR_CRS_STACK_SIZE
	.align		4
.L_41:
        /*00c8*/ 	.byte	0x04, 0x1e
        /*00ca*/ 	.short	(.L_43 - .L_42)
.L_42:
        /*00cc*/ 	.word	0x00000000


	//----- nvinfo : EIATTR_CBANK_PARAM_SIZE
	.align		4
.L_43:
        /*00d0*/ 	.byte	0x03, 0x19
        /*00d2*/ 	.short	0x0048


	//----- nvinfo : EIATTR_PARAM_CBANK
	.align		4
        /*00d4*/ 	.byte	0x04, 0x0a
        /*00d6*/ 	.short	(.L_45 - .L_44)
	.align		4
.L_44:
        /*00d8*/ 	.word	index@(.nv.constant0._Z13connectKernelPdS_S_S_iidddd)
        /*00dc*/ 	.short	0x0380
        /*00de*/ 	.short	0x0048


	//----- nvinfo : EIATTR_SW_WAR
	.align		4
.L_45:
        /*00e0*/ 	.byte	0x04, 0x36
        /*00e2*/ 	.short	(.L_47 - .L_46)
.L_46:
        /*00e4*/ 	.word	0x00000008
.L_47:


//--------------------- .nv.info._Z13scatterKernelPdS_S_S_iidiid --------------------------
	.section	.nv.info._Z13scatterKernelPdS_S_S_iidiid,"",@"SHT_CUDA_INFO"
	.sectionflags	@""
	.align	4


	//----- nvinfo : EIATTR_CUDA_API_VERSION
	.align		4
        /*0000*/ 	.byte	0x04, 0x37
        /*0002*/ 	.short	(.L_49 - .L_48)
.L_48:
        /*0004*/ 	.word	0x00000082


	//----- nvinfo : EIATTR_KPARAM_INFO
	.align		4
.L_49:
        /*0008*/ 	.byte	0x04, 0x17
        /*000a*/ 	.short	(.L_51 - .L_50)
.L_50:
        /*000c*/ 	.word	0x00000000
        /*0010*/ 	.short	0x0009
        /*0012*/ 	.short	0x0038
        /*0014*/ 	.byte	0x00, 0xf0, 0x21, 0x00


	//----- nvinfo : EIATTR_KPARAM_INFO
	.align		4
.L_51:
        /*0018*/ 	.byte	0x04, 0x17
        /*001a*/ 	.short	(.L_53 - .L_52)
.L_52:
        /*001c*/ 	.word	0x00000000
        /*0020*/ 	.short	0x0008
        /*0022*/ 	.short	0x0034
        /*0024*/ 	.byte	0x00, 0xf0, 0x11, 0x00


	//----- nvinfo : EIATTR_KPARAM_INFO
	.align		4
.L_53:
        /*0028*/ 	.byte	0x04, 0x17
        /*002a*/ 	.short	(.L_55 - .L_54)
.L_54:
        /*002c*/ 	.word	0x00000000
        /*0030*/ 	.short	0x0007
        /*0032*/ 	.short	0x0030
        /*0034*/ 	.byte	0x00, 0xf0, 0x11, 0x00


	//----- nvinfo : EIATTR_KPARAM_INFO
	.align		4
.L_55:
        /*0038*/ 	.byte	0x04, 0x17
        /*003a*/ 	.short	(.L_57 - .L_56)
.L_56:
        /*003c*/ 	.word	0x00000000
        /*0040*/ 	.short	0x0006
        /*0042*/ 	.short	0x0028
        /*0044*/ 	.byte	0x00, 0xf0, 0x21, 0x00


	//----- nvinfo : EIATTR_KPARAM_INFO
	.align		4
.L_57:
        /*0048*/ 	.byte	0x04, 0x17
        /*004a*/ 	.short	(.L_59 - .L_58)
.L_58:
        /*004c*/ 	.word	0x00000000
        /*0050*/ 	.short	0x0005
        /*0052*/ 	.short	0x0024
        /*0054*/ 	.byte	0x00, 0xf0, 0x11, 0x00


	//----- nvinfo : EIATTR_KPARAM_INFO
	.align		4
.L_59:
        /*0058*/ 	.byte	0x04, 0x17
        /*005a*/ 	.short	(.L_61 - .L_60)
.L_60:
        /*005c*/ 	.word	0x00000000
        /*0060*/ 	.short	0x0004
        /*0062*/ 	.short	0x0020
        /*0064*/ 	.byte	0x00, 0xf0, 0x11, 0x00


	//----- nvinfo : EIATTR_KPARAM_INFO
	.align		4
.L_61:
        /*0068*/ 	.byte	0x04, 0x17
        /*006a*/ 	.short	(.L_63 - .L_62)
.L_62:
        /*006c*/ 	.word	0x00000000
        /*0070*/ 	.short	0x0003
        /*0072*/ 	.short	0x0018
        /*0074*/ 	.byte	0x00, 0xf5, 0x21, 0x00


	//----- nvinfo : EIATTR_KPARAM_INFO
	.align		4
.L_63:
        /*0078*/ 	.byte	0x04, 0x17
        /*007a*/ 	.short	(.L_65 - .L_64)
.L_64:
        /*007c*/ 	.word	0x00000000
        /*0080*/ 	.short	0x0002
        /*0082*/ 	.short	0x0010
        /*0084*/ 	.byte	0x00, 0xf5, 0x21, 0x00


	//----- nvinfo : EIATTR_KPARAM_INFO
	.align		4
.L_65:
        /*0088*/ 	.byte	0x04, 0x17
        /*008a*/ 	.short	(.L_67 - .L_66)
.L_66:
        /*008c*/ 	.word	0x00000000
        /*0090*/ 	.short	0x0001
        /*0092*/ 	.short	0x0008
        /*0094*/ 	.byte	0x00, 0xf5, 0x21, 0x00


	//----- nvinfo : EIATTR_KPARAM_INFO
	.align		4
.L_67:
        /*0098*/ 	.byte	0x04, 0x17
        /*009a*/ 	.short	(.L_69 - .L_68)
.L_68:
        /*009c*/ 	.word	0x00000000
        /*00a0*/ 	.short	0x0000
        /*00a2*/ 	.short	0x0000
        /*00a4*/ 	.byte	0x00, 0xf5, 0x21, 0x00


	//----- nvinfo : EIATTR_SPARSE_MMA_MASK
	.align		4
.L_69:
        /*00a8*/ 	.byte	0x03, 0x50
        /*00aa*/ 	.short	0x0000


	//----- nvinfo : EIATTR_MAXREG_COUNT
	.align		4
        /*00ac*/ 	.byte	0x03, 0x1b
        /*00ae*/ 	.short	0x00ff


	//----- nvinfo : EIATTR_NUM_BARRIERS
	.align		4
        /*00b0*/ 	.byte	0x02, 0x4c
        /*00b2*/ 	.byte	0x01
	.zero		1


	//----- nvinfo : EIATTR_MERCURY_ISA_VERSION
	.align		4
        /*00b4*/ 	.byte	0x03, 0x5f
        /*00b6*/ 	.short	0x0101


	//----- nvinfo : EIATTR_VRC_CTA_INIT_COUNT
	.align		4
        /*00b8*/ 	.byte	0x02, 0x4a
	.zero		1
	.zero		1


	//----- nvinfo : EIATTR_EXIT_INSTR_OFFSETS
	.align		4
        /*00bc*/ 	.byte	0x04, 0x1c
        /*00be*/ 	.short	(.L_71 - .L_70)


	//   ....[0]....
.L_70:
        /*00c0*/ 	.word	0x00000280


	//   ....[1]....
        /*00c4*/ 	.word	0x00000530


	//----- nvinfo : EIATTR_CRS_STACK_SIZE
	.align		4
.L_71:
        /*00c8*/ 	.byte	0x04, 0x1e
        /*00ca*/ 	.short	(.L_73 - .L_72)
.L_72:
        /*00cc*/ 	.word	0x00000000


	//----- nvinfo : EIATTR_CBANK_PARAM_SIZE
	.align		4
.L_73:
        /*00d0*/ 	.byte	0x03, 0x19
        /*00d2*/ 	.short	0x0040


	//----- nvinfo : EIATTR_PARAM_CBANK
	.align		4
        /*00d4*/ 	.byte	0x04, 0x0a
        /*00d6*/ 	.short	(.L_75 - .L_74)
	.align		4
.L_74:
        /*00d8*/ 	.word	index@(.nv.constant0._Z13scatterKernelPdS_S_S_iidiid)
        /*00dc*/ 	.short	0x0380
        /*00de*/ 	.short	0x0040


	//----- nvinfo : EIATTR_SW_WAR
	.align		4
.L_75:
        /*00e0*/ 	.byte	0x04, 0x36
        /*00e2*/ 	.short	(.L_77 - .L_76)
.L_76:
        /*00e4*/ 	.word	0x00000008
.L_77:


//--------------------- .nv.info._Z12zeroesKernelPdS_S_S_i --------------------------
	.section	.nv.info._Z12zeroesKernelPdS_S_S_i,"",@"SHT_CUDA_INFO"
	.sectionflags	@""
	.align	4


	//----- nvinfo : EIATTR_CUDA_API_VERSION
	.align		4
        /*0000*/ 	.byte	0x04, 0x37
        /*0002*/ 	.short	(.L_79 - .L_78)
.L_78:
        /*0004*/ 	.word	0x00000082


	//----- nvinfo : EIATTR_KPARAM_INFO
	.align		4
.L_79:
        /*0008*/ 	.byte	0x04, 0x17
        /*000a*/ 	.short	(.L_81 - .L_80)
.L_80:
        /*000c*/ 	.word	0x00000000
        /*0010*/ 	.short	0x0004
        /*0012*/ 	.short	0x0020
        /*0014*/ 	.byte	0x00, 0xf0, 0x11, 0x00


	//----- nvinfo : EIATTR_KPARAM_INFO
	.align		4
.L_81:
        /*0018*/ 	.byte	0x04, 0x17
        /*001a*/ 	.short	(.L_83 - .L_82)
.L_82:
        /*001c*/ 	.word	0x00000000
        /*0020*/ 	.short	0x0003
        /*0022*/ 	.short	0x0018
        /*0024*/ 	.byte	0x00, 0xf5, 0x21, 0x00


	//----- nvinfo : EIATTR_KPARAM_INFO
	.align		4
.L_83:
        /*0028*/ 	.byte	0x04, 0x17
        /*002a*/ 	.short	(.L_85 - .L_84)
.L_84:
        /*002c*/ 	.word	0x00000000
        /*0030*/ 	.short	0x0002
        /*0032*/ 	.short	0x0010
        /*0034*/ 	.byte	0x00, 0xf5, 0x21, 0x00


	//----- nvinfo : EIATTR_KPARAM_INFO
	.align		4
.L_85:
        /*0038*/ 	.byte	0x04, 0x17
        /*003a*/ 	.short	(.L_87 - .L_86)
.L_86:
        /*003c*/ 	.word	0x00000000
        /*0040*/ 	.short	0x0001
        /*0042*/ 	.short	0x0008
        /*0044*/ 	.byte	0x00, 0xf5, 0x21, 0x00


	//----- nvinfo : EIATTR_KPARAM_INFO
	.align		4
.L_87:
        /*0048*/ 	.byte	0x04, 0x17
        /*004a*/ 	.short	(.L_89 - .L_88)
.L_88:
        /*004c*/ 	.word	0x00000000
        /*0050*/ 	.short	0x0000
        /*0052*/ 	.short	0x0000
        /*0054*/ 	.byte	0x00, 0xf5, 0x21, 0x00


	//----- nvinfo : EIATTR_SPARSE_MMA_MASK
	.align		4
.L_89:
        /*0058*/ 	.byte	0x03, 0x50
        /*005a*/ 	.short	0x0000


	//----- nvinfo : EIATTR_MAXREG_COUNT
	.align		4
        /*005c*/ 	.byte	0x03, 0x1b
        /*005e*/ 	.short	0x00ff


	//----- nvinfo : EIATTR_NUM_BARRIERS
	.align		4
        /*0060*/ 	.byte	0x02, 0x4c
        /*0062*/ 	.byte	0x01
	.zero		1


	//----- nvinfo : EIATTR_MERCURY_ISA_VERSION
	.align		4
        /*0064*/ 	.byte	0x03, 0x5f
        /*0066*/ 	.short	0x0101


	//----- nvinfo : EIATTR_VRC_CTA_INIT_COUNT
	.align		4
        /*0068*/ 	.byte	0x02, 0x4a
	.zero		1
	.zero		1


	//----- nvinfo : EIATTR_EXIT_INSTR_OFFSETS
	.align		4
        /*006c*/ 	.byte	0x04, 0x1c
        /*006e*/ 	.short	(.L_91 - .L_90)


	//   ....[0]....
.L_90:
        /*0070*/ 	.word	0x000000c0


	//   ....[1]....
        /*0074*/ 	.word	0x00000260


	//----- nvinfo : EIATTR_CRS_STACK_SIZE
	.align		4
.L_91:
        /*0078*/ 	.byte	0x04, 0x1e
        /*007a*/ 	.short	(.L_93 - .L_92)
.L_92:
        /*007c*/ 	.word	0x00000000


	//----- nvinfo : EIATTR_CBANK_PARAM_SIZE
	.align		4
.L_93:
        /*0080*/ 	.byte	0x03, 0x19
        /*0082*/ 	.short	0x0024


	//----- nvinfo : EIATTR_PARAM_CBANK
	.align		4
        /*0084*/ 	.byte	0x04, 0x0a
        /*0086*/ 	.short	(.L_95 - .L_94)
	.align		4
.L_94:
        /*0088*/ 	.word	index@(.nv.constant0._Z12zeroesKernelPdS_S_S_i)
        /*008c*/ 	.short	0x0380
        /*008e*/ 	.short	0x0024


	//----- nvinfo : EIATTR_SW_WAR
	.align		4
.L_95:
        /*0090*/ 	.byte	0x04, 0x36
        /*0092*/ 	.short	(.L_97 - .L_96)
.L_96:
        /*0094*/ 	.word	0x00000008
.L_97:


//--------------------- .nv.callgraph             --------------------------
	.section	.nv.callgraph,"",@"SHT_CUDA_CALLGRAPH"
	.align	4
	.sectionentsize	8
	.align		4
        /*0000*/ 	.word	0x00000000
	.align		4
        /*0004*/ 	.word	0xffffffff
	.align		4
        /*0008*/ 	.word	0x00000000
	.align		4
        /*000c*/ 	.word	0xfffffffe
	.align		4
        /*0010*/ 	.word	0x00000000
	.align		4
        /*0014*/ 	.word	0xfffffffd
	.align		4
        /*0018*/ 	.word	0x00000000
	.align		4
        /*001c*/ 	.word	0xfffffffc


//--------------------- .text._Z13connectKernelPdS_S_S_iidddd --------------------------
	.section	.text._Z13connectKernelPdS_S_S_iidddd,"ax",@progbits
	.align	128
        .global         _Z13connectKernelPdS_S_S_iidddd
        .type           _Z13connectKernelPdS_S_S_iidddd,@function
        .size           _Z13connectKernelPdS_S_S_iidddd,(.L_x_14 - _Z13connectKernelPdS_S_S_iidddd)
        .other          _Z13connectKernelPdS_S_S_iidddd,@"STO_CUDA_ENTRY STV_DEFAULT"
_Z13connectKernelPdS_S_S_iidddd:
.text._Z13connectKernelPdS_S_S_iidddd:
[----:B------:R-:W-:Y:S01]  /*0000*/  LDC R1, c[0x0][0x37c] ;  /* 0x0000df00ff017b82 */ /* 0x000fe20000000800 */
[----:B------:R-:W0:Y:S07]  /*0010*/  S2R R4, SR_TID.X ;  /* 0x0000000000047919 */ /* 0x000e2e0000002100 */
[----:B------:R-:W0:Y:S01]  /*0020*/  S2UR UR6, SR_CTAID.X ;  /* 0x00000000000679c3 */ /* 0x000e220000002500 */
[----:B------:R-:W-:Y:S01]  /*0030*/  IMAD.MOV.U32 R10, RZ, RZ, RZ ;  /* 0x000000ffff0a7224 */ /* 0x000fe200078e00ff */
[----:B------:R-:W1:Y:S01]  /*0040*/  LDCU.64 UR4, c[0x0][0x358] ;  /* 0x00006b00ff0477ac */ /* 0x000e620008000a00 */
[----:B------:R-:W2:Y:S05]  /*0050*/  LDCU.64 UR16, c[0x0][0x3c0] ;  /* 0x00007800ff1077ac */ /* 0x000eaa0008000a00 */
[----:B------:R-:W0:Y:S01]  /*0060*/  LDC R13, c[0x0][0x360] ;  /* 0x0000d800ff0d7b82 */ /* 0x000e220000000800 */
[----:B------:R-:W3:Y:S01]  /*0070*/  LDCU.64 UR18, c[0x0][0x3b8] ;  /* 0x00007700ff1277ac */ /* 0x000ee20008000a00 */
[----:B------:R-:W4:Y:S06]  /*0080*/  LDCU.64 UR20, c[0x0][0x3b0] ;  /* 0x00007600ff1477ac */ /* 0x000f2c0008000a00 */
[----:B------:R-:W5:Y:S01]  /*0090*/  LDC.64 R2, c[0x0][0x3a0] ;  /* 0x0000e800ff027b82 */ /* 0x000f620000000a00 */
[----:B------:R-:W0:Y:S01]  /*00a0*/  LDCU.64 UR22, c[0x0][0x3a8] ;  /* 0x00007500ff1677ac */ /* 0x000e220008000a00 */
[----:B------:R-:W0:Y:S01]  /*00b0*/  LDCU.64 UR10, c[0x0][0x398] ;  /* 0x00007300ff0a77ac */ /* 0x000e220008000a00 */
[----:B------:R-:W0:Y:S01]  /*00c0*/  LDCU.64 UR28, c[0x0][0x398] ;  /* 0x00007300ff1c77ac */ /* 0x000e220008000a00 */
[----:B------:R-:W0:Y:S02]  /*00d0*/  LDCU.64 UR8, c[0x0][0x388] ;  /* 0x00007100ff0877ac */ /* 0x000e240008000a00 */
[----:B0-----:R-:W-:Y:S01]  /*00e0*/  IMAD R4, R13, UR6, R4 ;  /* 0x000000060d047c24 */ /* 0x001fe2000f8e0204 */
[----:B------:R-:W0:Y:S03]  /*00f0*/  LDCU UR6, c[0x0][0x370] ;  /* 0x00006e00ff0677ac */ /* 0x000e260008000800 */
[C---:B------:R-:W-:Y:S01]  /*0100*/  VIADD R11, R4.reuse, 0x1 ;  /* 0x00000001040b7836 */ /* 0x040fe20000000000 */
[----:B------:R-:W1:Y:S01]  /*0110*/  LDCU.64 UR30, c[0x0][0x388] ;  /* 0x00007100ff1e77ac */ /* 0x000e620008000a00 */
[----:B-----5:R-:W-:Y:S01]  /*0120*/  IMAD R8, R3, R2, RZ ;  /* 0x0000000203087224 */ /* 0x020fe200078e02ff */
[----:B------:R-:W-:Y:S01]  /*0130*/  SHF.R.S32.HI R6, RZ, 0x1f, R2 ;  /* 0x0000001fff067819 */ /* 0x000fe20000011402 */
[--C-:B------:R-:W-:Y:S01]  /*0140*/  IMAD.IADD R9, R4, 0x1, R3.reuse ;  /* 0x0000000104097824 */ /* 0x100fe200078e0203 */
[----:B------:R-:W-:Y:S01]  /*0150*/  SHF.R.S32.HI R5, RZ, 0x1f, R3 ;  /* 0x0000001fff057819 */ /* 0x000fe20000011403 */
[----:B------:R-:W1:Y:S01]  /*0160*/  LDCU.64 UR14, c[0x0][0x380] ;  /* 0x00007000ff0e77ac */ /* 0x000e620008000a00 */
[----:B------:R-:W-:-:S02]  /*0170*/  SHF.R.S32.HI R7, RZ, 0x1f, R8 ;  /* 0x0000001fff077819 */ /* 0x000fc40000011408 */
[----:B------:R-:W-:Y:S01]  /*0180*/  ISETP.GE.U32.AND P1, PT, R9, R8, PT ;  /* 0x000000080900720c */ /* 0x000fe20003f26070 */
[----:B------:R-:W1:Y:S01]  /*0190*/  LDCU.64 UR26, c[0x0][0x380] ;  /* 0x00007000ff1a77ac */ /* 0x000e620008000a00 */
[C---:B------:R-:W-:Y:S02]  /*01a0*/  ISETP.GE.U32.AND P0, PT, R4.reuse, R2, PT ;  /* 0x000000020400720c */ /* 0x040fe40003f06070 */
[----:B------:R-:W-:Y:S01]  /*01b0*/  ISETP.GE.U32.AND.EX P1, PT, RZ, R7, PT, P1 ;  /* 0x00000007ff00720c */ /* 0x000fe20003f26110 */
[----:B------:R-:W1:Y:S01]  /*01c0*/  LDCU.64 UR12, c[0x0][0x390] ;  /* 0x00007200ff0c77ac */ /* 0x000e620008000a00 */
[----:B------:R-:W-:Y:S01]  /*01d0*/  ISETP.GE.U32.AND P2, PT, R11, R8, PT ;  /* 0x000000080b00720c */ /* 0x000fe20003f46070 */
[----:B0-----:R-:W-:Y:S01]  /*01e0*/  IMAD R0, R13, UR6, RZ ;  /* 0x000000060d007c24 */ /* 0x001fe2000f8e02ff */
[----:B------:R-:W-:Y:S01]  /*01f0*/  ISETP.GE.U32.AND P3, PT, R4, R3, PT ;  /* 0x000000030400720c */ /* 0x000fe20003f66070 */
[----:B------:R-:W0:Y:S01]  /*0200*/  LDCU.64 UR24, c[0x0][0x390] ;  /* 0x00007200ff1877ac */ /* 0x000e220008000a00 */
[----:B------:R-:W-:-:S02]  /*0210*/  ISETP.GE.U32.AND.EX P0, PT, RZ, R6, PT, P0 ;  /* 0x00000006ff00720c */ /* 0x000fc40003f06100 */
[----:B------:R-:W-:Y:S02]  /*0220*/  ISETP.GE.U32.AND.EX P2, PT, RZ, R7, PT, P2 ;  /* 0x00000007ff00720c */ /* 0x000fe40003f46120 */
[----:B------:R-:W-:-:S03]  /*0230*/  ISETP.GE.U32.AND.EX P3, PT, R10, R5, PT, P3 ;  /* 0x000000050a00720c */ /* 0x000fc60003f66130 */
[----:B--234-:R-:W-:Y:S10]  /*0240*/  @P1 BRA `(.L_x_0) ;  /* 0x0000000000501947 */ /* 0x01cff40003800000 */
[----:B------:R-:W-:Y:S01]  /*0250*/  IMAD.MOV.U32 R21, RZ, RZ, R9 ;  /* 0x000000ffff157224 */ /* 0x000fe200078e0009 */
[----:B------:R-:W-:Y:S01]  /*0260*/  SHF.R.S32.HI R9, RZ, 0x1f, R3 ;  /* 0x0000001fff097819 */ /* 0x000fe20000011403 */
[----:B------:R-:W-:-:S07]  /*0270*/  IMAD.MOV.U32 R20, RZ, RZ, RZ ;  /* 0x000000ffff147224 */ /* 0x000fce00078e00ff */
.L_x_1:
[C---:B---3--:R-:W-:Y:S02]  /*0280*/  IADD3 R15, P4, PT, R21.reuse, -R3, RZ ;  /* 0x80000003150f7210 */ /* 0x048fe40007f9e0ff */
[----:B------:R-:W-:-:S03]  /*0290*/  LEA R12, P1, R21, UR8, 0x3 ;  /* 0x00000008150c7c11 */ /* 0x000fc6000f8218ff */
[----:B------:R-:W-:Y:S01]  /*02a0*/  IMAD.X R16, R20, 0x1, ~R9, P4 ;  /* 0x0000000114107824 */ /* 0x000fe200020e0e09 */
[----:B------:R-:W-:Y:S02]  /*02b0*/  LEA R14, P4, R15, UR10, 0x3 ;  /* 0x0000000a0f0e7c11 */ /* 0x000fe4000f8818ff */
[----:B------:R-:W-:Y:S02]  /*02c0*/  LEA.HI.X R13, R21, UR9, R20, 0x3, P1 ;  /* 0x00000009150d7c11 */ /* 0x000fe400088f1c14 */
[----:B------:R-:W-:-:S03]  /*02d0*/  LEA.HI.X R15, R15, UR11, R16, 0x3, P4 ;  /* 0x0000000b0f0f7c11 */ /* 0x000fc6000a0f1c10 */
[----:B-1----:R-:W2:Y:S04]  /*02e0*/  LDG.E.64 R18, desc[UR4][R12.64] ;  /* 0x000000040c127981 */ /* 0x002ea8000c1e1b00 */
[----:B------:R-:W3:Y:S01]  /*02f0*/  LDG.E.64 R16, desc[UR4][R14.64] ;  /* 0x000000040e107981 */ /* 0x000ee2000c1e1b00 */
[----:B------:R-:W-:-:S05]  /*0300*/  IADD3 R21, P1, PT, R0, R21, RZ ;  /* 0x0000001500157210 */ /* 0x000fca0007f3e0ff */
[----:B------:R-:W-:Y:S01]  /*0310*/  IMAD.X R20, RZ, RZ, R20, P1 ;  /* 0x000000ffff147224 */ /* 0x000fe200008e0614 */
[----:B------:R-:W-:-:S04]  /*0320*/  ISETP.GE.U32.AND P1, PT, R21, R8, PT ;  /* 0x000000081500720c */ /* 0x000fc80003f26070 */
[----:B------:R-:W-:Y:S01]  /*0330*/  ISETP.GE.U32.AND.EX P1, PT, R20, R7, PT, P1 ;  /* 0x000000071400720c */ /* 0x000fe20003f26110 */
[----:B------:R-:W-:Y:S05]  /*0340*/  WARPSYNC.ALL ;  /* 0x0000000000007948 */ /* 0x000fea0003800000 */
[----:B---3--:R3:W-:Y:S04]  /*0350*/  STG.E.64 desc[UR4][R12.64], R16 ;  /* 0x000000100c007986 */ /* 0x0087e8000c101b04 */
[----:B--2---:R3:W-:Y:S01]  /*0360*/  STG.E.64 desc[UR4][R14.64], R18 ;  /* 0x000000120e007986 */ /* 0x0047e2000c101b04 */
[----:B------:R-:W-:Y:S06]  /*0370*/  BAR.SYNC.DEFER_BLOCKING 0x0 ;  /* 0x0000000000007b1d */ /* 0x000fec0000010000 */
[----:B------:R-:W-:Y:S05]  /*0380*/  @!P1 BRA `(.L_x_1) ;  /* 0xfffffffc00bc9947 */ /* 0x000fea000383ffff */
.L_x_0:
[----:B------:R-:W-:Y:S05]  /*0390*/  @P2 BRA `(.L_x_2) ;  /* 0x0000000000442947 */ /* 0x000fea0003800000 */
[----:B---3--:R-:W-:-:S07]  /*03a0*/  IMAD.MOV.U32 R18, RZ, RZ, RZ ;  /* 0x000000ffff127224 */ /* 0x008fce00078e00ff */
.L_x_3:
[C---:B--2---:R-:W-:Y:S01]  /*03b0*/  IMAD.SHL.U32 R16, R11.reuse, 0x8, RZ ;  /* 0x000000080b107824 */ /* 0x044fe200078e00ff */
[----:B------:R-:W-:-:S04]  /*03c0*/  SHF.L.U64.HI R9, R11, 0x3, R18 ;  /* 0x000000030b097819 */ /* 0x000fc80000010212 */
[----:B-1----:R-:W-:-:S04]  /*03d0*/  IADD3 R12, P1, PT, R16, UR12, RZ ;  /* 0x0000000c100c7c10 */ /* 0x002fc8000ff3e0ff */
[----:B------:R-:W-:-:S05]  /*03e0*/  IADD3.X R13, PT, PT, R9, UR13, RZ, P1, !PT ;  /* 0x0000000d090d7c10 */ /* 0x000fca0008ffe4ff */
[----:B------:R-:W2:Y:S01]  /*03f0*/  LDG.E.64 R14, desc[UR4][R12.64+-0x8] ;  /* 0xfffff8040c0e7981 */ /* 0x000ea2000c1e1b00 */
[----:B------:R-:W-:Y:S01]  /*0400*/  IADD3 R16, P1, PT, R16, UR14, RZ ;  /* 0x0000000e10107c10 */ /* 0x000fe2000ff3e0ff */
[----:B------:R-:W-:Y:S05]  /*0410*/  WARPSYNC.ALL ;  /* 0x0000000000007948 */ /* 0x000fea0003800000 */
[----:B------:R-:W-:Y:S02]  /*0420*/  IADD3.X R17, PT, PT, R9, UR15, RZ, P1, !PT ;  /* 0x0000000f09117c10 */ /* 0x000fe40008ffe4ff */
[----:B------:R-:W-:-:S05]  /*0430*/  IADD3 R11, P1, PT, R0, R11, RZ ;  /* 0x0000000b000b7210 */ /* 0x000fca0007f3e0ff */
[----:B------:R-:W-:Y:S01]  /*0440*/  IMAD.X R18, RZ, RZ, R18, P1 ;  /* 0x000000ffff127224 */ /* 0x000fe200008e0612 */
[----:B------:R-:W-:-:S04]  /*0450*/  ISETP.GE.U32.AND P1, PT, R11, R8, PT ;  /* 0x000000080b00720c */ /* 0x000fc80003f26070 */
[----:B------:R-:W-:Y:S01]  /*0460*/  ISETP.GE.U32.AND.EX P1, PT, R18, R7, PT, P1 ;  /* 0x000000071200720c */ /* 0x000fe20003f26110 */
[----:B--2---:R2:W-:Y:S04]  /*0470*/  STG.E.64 desc[UR4][R16.64], R14 ;  /* 0x0000000e10007986 */ /* 0x0045e8000c101b04 */
[----:B------:R2:W-:Y:S01]  /*0480*/  STG.E.64 desc[UR4][R12.64+-0x8], R14 ;  /* 0xfffff80e0c007986 */ /* 0x0005e2000c101b04 */
[----:B------:R-:W-:Y:S07]  /*0490*/  BAR.SYNC.DEFER_BLOCKING 0x0 ;  /* 0x0000000000007b1d */ /* 0x000fee0000010000 */
[----:B------:R-:W-:Y:S05]  /*04a0*/  @!P1 BRA `(.L_x_3) ;  /* 0xfffffffc00c09947 */ /* 0x000fea000383ffff */
.L_x_2:
[----:B------:R-:W-:Y:S05]  /*04b0*/  @P0 BRA `(.L_x_4) ;  /* 0x0000000000680947 */ /* 0x000fea0003800000 */
[----:B------:R-:W-:Y:S01]  /*04c0*/  SHF.R.S32.HI R7, RZ, 0x1f, R3 ;  /* 0x0000001fff077819 */ /* 0x000fe20000011403 */
[----:B------:R-:W-:Y:S02]  /*04d0*/  IMAD.MOV.U32 R11, RZ, RZ, R4 ;  /* 0x000000ffff0b7224 */ /* 0x000fe400078e0004 */
[----:B------:R-:W-:-:S07]  /*04e0*/  IMAD.MOV.U32 R9, RZ, RZ, R10 ;  /* 0x000000ffff097224 */ /* 0x000fce00078e000a */
.L_x_5:
[-C--:B--234-:R-:W-:Y:S02]  /*04f0*/  IMAD R14, R9, R3.reuse, RZ ;  /* 0x00000003090e7224 */ /* 0x09cfe400078e02ff */
[----:B------:R-:W-:-:S04]  /*0500*/  IMAD.WIDE.U32 R12, R11, R3, RZ ;  /* 0x000000030b0c7225 */ /* 0x000fc800078e00ff */
[----:B------:R-:W-:Y:S01]  /*0510*/  IMAD R17, R7, R11, R14 ;  /* 0x0000000b07117224 */ /* 0x000fe200078e020e */
[----:B------:R-:W-:-:S03]  /*0520*/  IADD3 R15, P0, PT, R12, R3, RZ ;  /* 0x000000030c0f7210 */ /* 0x000fc60007f1e0ff */
[----:B------:R-:W-:Y:S01]  /*0530*/  IMAD.IADD R13, R13, 0x1, R17 ;  /* 0x000000010d0d7824 */ /* 0x000fe200078e0211 */
[----:B0-----:R-:W-:-:S03]  /*0540*/  LEA R14, P1, R15, UR24, 0x3 ;  /* 0x000000180f0e7c11 */ /* 0x001fc6000f8218ff */
[----:B------:R-:W-:-:S05]  /*0550*/  IMAD.X R16, R7, 0x1, R13, P0 ;  /* 0x0000000107107824 */ /* 0x000fca00000e060d */
[----:B------:R-:W-:-:S05]  /*0560*/  LEA.HI.X R15, R15, UR25, R16, 0x3, P1 ;  /* 0x000000190f0f7c11 */ /* 0x000fca00088f1c10 */
[----:B-1----:R-:W2:Y:S01]  /*0570*/  LDG.E.64 R18, desc[UR4][R14.64+-0x8] ;  /* 0xfffff8040e127981 */ /* 0x002ea2000c1e1b00 */
[----:B------:R-:W-:-:S04]  /*0580*/  LEA R16, P0, R12, UR26, 0x3 ;  /* 0x0000001a0c107c11 */ /* 0x000fc8000f8018ff */
[----:B------:R-:W-:Y:S01]  /*0590*/  LEA.HI.X R17, R12, UR27, R13, 0x3, P0 ;  /* 0x0000001b0c117c11 */ /* 0x000fe200080f1c0d */
[----:B--2---:R-:W-:-:S07]  /*05a0*/  DMUL R18, R18, UR16 ;  /* 0x0000001012127c28 */ /* 0x004fce0008000000 */
[----:B------:R4:W-:Y:S04]  /*05b0*/  STG.E.64 desc[UR4][R14.64+-0x8], R18 ;  /* 0xfffff8120e007986 */ /* 0x0009e8000c101b04 */
[----:B------:R-:W2:Y:S01]  /*05c0*/  LDG.E.64 R12, desc[UR4][R16.64] ;  /* 0x00000004100c7981 */ /* 0x000ea2000c1e1b00 */
[----:B------:R-:W-:Y:S01]  /*05d0*/  IADD3 R11, P0, PT, R0, R11, RZ ;  /* 0x0000000b000b7210 */ /* 0x000fe20007f1e0ff */
[----:B------:R-:W-:Y:S05]  /*05e0*/  WARPSYNC.ALL ;  /* 0x0000000000007948 */ /* 0x000fea0003800000 */
[----:B------:R-:W-:Y:S01]  /*05f0*/  IMAD.X R9, RZ, RZ, R9, P0 ;  /* 0x000000ffff097224 */ /* 0x000fe200000e0609 */
[----:B------:R-:W-:-:S04]  /*0600*/  ISETP.GE.U32.AND P0, PT, R11, R2, PT ;  /* 0x000000020b00720c */ /* 0x000fc80003f06070 */
[----:B------:R-:W-:Y:S01]  /*0610*/  ISETP.GE.U32.AND.EX P0, PT, R9, R6, PT, P0 ;  /* 0x000000060900720c */ /* 0x000fe20003f06100 */
[----:B--2---:R-:W-:-:S07]  /*0620*/  DMUL R12, R12, UR18 ;  /* 0x000000120c0c7c28 */ /* 0x004fce0008000000 */
[----:B------:R4:W-:Y:S01]  /*0630*/  STG.E.64 desc[UR4][R16.64], R12 ;  /* 0x0000000c10007986 */ /* 0x0009e2000c101b04 */
[----:B------:R-:W-:Y:S06]  /*0640*/  BAR.SYNC.DEFER_BLOCKING 0x0 ;  /* 0x0000000000007b1d */ /* 0x000fec0000010000 */
[----:B------:R-:W-:Y:S05]  /*0650*/  @!P0 BRA `(.L_x_5) ;  /* 0xfffffffc00a48947 */ /* 0x000fea000383ffff */
.L_x_4:
[----:B01----:R-:W-:Y:S05]  /*0660*/  @P3 EXIT ;  /* 0x000000000000394d */ /* 0x003fea0003800000 */
[----:B------:R-:W-:-:S07]  /*0670*/  IMAD.IADD R11, R8, 0x1, -R3 ;  /* 0x00000001080b7824 */ /* 0x000fce00078e0a03 */
.L_x_6:
[----:B------:R-:W-:-:S04]  /*0680*/  IADD3 R2, P0, PT, R11, R4, RZ ;  /* 0x000000040b027210 */ /* 0x000fc80007f1e0ff */
[----:B0-----:R-:W-:Y:S02]  /*0690*/  LEA.HI.X.SX32 R7, R11, R10, 0x1, P0 ;  /* 0x0000000a0b077211 */ /* 0x001fe400000f0eff */
[----:B------:R-:W-:-:S04]  /*06a0*/  LEA R6, P0, R2, UR28, 0x3 ;  /* 0x0000001c02067c11 */ /* 0x000fc8000f8018ff */
[----:B------:R-:W-:-:S05]  /*06b0*/  LEA.HI.X R7, R2, UR29, R7, 0x3, P0 ;  /* 0x0000001d02077c11 */ /* 0x000fca00080f1c07 */
[----:B------:R-:W5:Y:S01]  /*06c0*/  LDG.E.64 R8, desc[UR4][R6.64] ;  /* 0x0000000406087981 */ /* 0x000f62000c1e1b00 */
[----:B--234-:R-:W-:-:S04]  /*06d0*/  LEA R12, P0, R4, UR30, 0x3 ;  /* 0x0000001e040c7c11 */ /* 0x01cfc8000f8018ff */
[----:B------:R-:W-:Y:S01]  /*06e0*/  LEA.HI.X R13, R4, UR31, R10, 0x3, P0 ;  /* 0x0000001f040d7c11 */ /* 0x000fe200080f1c0a */
[----:B-----5:R-:W-:-:S07]  /*06f0*/  DMUL R8, R8, UR20 ;  /* 0x0000001408087c28 */ /* 0x020fce0008000000 */
        /* <DEDUP_REMOVED lines=11> */
[----:B------:R-:W-:Y:S05]  /*07b0*/  EXIT ;  /* 0x000000000000794d */ /* 0x000fea0003800000 */
.L_x_7:
[----:B------:R-:W-:-:S00]  /*07c0*/  BRA `(.L_x_7) ;  /* 0xfffffffc00fc7947 */ /* 0x000fc0000383ffff */
[----:B------:R-:W-:-:S00]  /*07d0*/  NOP ;  /* 0x0000000000007918 */ /* 0x000fc00000000000 */
        /* <DEDUP_REMOVED lines=10> */
.L_x_14:


//--------------------- .text._Z13scatterKernelPdS_S_S_iidiid --------------------------
	.section	.text._Z13scatterKernelPdS_S_S_iidiid,"ax",@progbits
	.align	128
        .global         _Z13scatterKernelPdS_S_S_iidiid
        .type           _Z13scatterKernelPdS_S_S_iidiid,@function
        .size           _Z13scatterKernelPdS_S_S_iidiid,(.L_x_15 - _Z13scatterKernelPdS_S_S_iidiid)
        .other          _Z13scatterKernelPdS_S_S_iidiid,@"STO_CUDA_ENTRY STV_DEFAULT"
_Z13scatterKernelPdS_S_S_iidiid:
.text._Z13scatterKernelPdS_S_S_iidiid:
[----:B------:R-:W-:Y:S01]  /*0000*/  LDC R1, c[0x0][0x37c] ;  /* 0x0000df00ff017b82 */ /* 0x000fe20000000800 */
[----:B------:R-:W0:Y:S07]  /*0010*/  S2R R5, SR_TID.X ;  /* 0x0000000000057919 */ /* 0x000e2e0000002100 */
[----:B------:R-:W0:Y:S01]  /*0020*/  S2UR UR4, SR_CTAID.X ;  /* 0x00000000000479c3 */ /* 0x000e220000002500 */
[----:B------:R-:W1:Y:S01]  /*0030*/  LDCU.64 UR6, c[0x0][0x358] ;  /* 0x00006b00ff0677ac */ /* 0x000e620008000a00 */
[----:B------:R-:W-:Y:S06]  /*0040*/  BSSY.RECONVERGENT B0, `(.L_x_8) ;  /* 0x000001d000007945 */ /* 0x000fec0003800200 */
[----:B------:R-:W0:Y:S02]  /*0050*/  LDC R0, c[0x0][0x360] ;  /* 0x0000d800ff007b82 */ /* 0x000e240000000800 */
[----:B0-----:R-:W-:-:S05]  /*0060*/  IMAD R5, R0, UR4, R5 ;  /* 0x0000000400057c24 */ /* 0x001fca000f8e0205 */
[----:B------:R-:W-:-:S13]  /*0070*/  ISETP.NE.AND P0, PT, R5, RZ, PT ;  /* 0x000000ff0500720c */ /* 0x000fda0003f05270 */
[----:B-1----:R-:W-:Y:S05]  /*0080*/  @P0 BRA `(.L_x_9) ;  /* 0x0000000000600947 */ /* 0x002fea0003800000 */
[----:B------:R-:W0:Y:S01]  /*0090*/  LDC R4, c[0x0][0x3a4] ;  /* 0x0000e900ff047b82 */ /* 0x000e220000000800 */
[----:B------:R-:W1:Y:S07]  /*00a0*/  LDCU.64 UR4, c[0x0][0x3b8] ;  /* 0x00007700ff0477ac */ /* 0x000e6e0008000a00 */
[----:B------:R-:W0:Y:S08]  /*00b0*/  LDC.64 R18, c[0x0][0x3b0] ;  /* 0x0000ec00ff127b82 */ /* 0x000e300000000a00 */
[----:B------:R-:W2:Y:S08]  /*00c0*/  LDC.64 R2, c[0x0][0x380] ;  /* 0x0000e000ff027b82 */ /* 0x000eb00000000a00 */
[----:B------:R-:W3:Y:S01]  /*00d0*/  LDC.64 R8, c[0x0][0x388] ;  /* 0x0000e200ff087b82 */ /* 0x000ee20000000a00 */
[----:B0-----:R-:W-:-:S07]  /*00e0*/  IMAD R19, R18, R4, R19 ;  /* 0x0000000412137224 */ /* 0x001fce00078e0213 */
[----:B------:R-:W0:Y:S01]  /*00f0*/  LDC.64 R12, c[0x0][0x390] ;  /* 0x0000e400ff0c7b82 */ /* 0x000e220000000a00 */
[----:B--2---:R-:W-:-:S07]  /*0100*/  IMAD.WIDE R2, R19, 0x8, R2 ;  /* 0x0000000813027825 */ /* 0x004fce00078e0202 */
[----:B------:R-:W2:Y:S01]  /*0110*/  LDC.64 R16, c[0x0][0x398] ;  /* 0x0000e600ff107b82 */ /* 0x000ea20000000a00 */
[----:B------:R-:W1:Y:S01]  /*0120*/  LDG.E.64 R6, desc[UR6][R2.64] ;  /* 0x0000000602067981 */ /* 0x000e62000c1e1b00 */
[----:B---3--:R-:W-:Y:S01]  /*0130*/  IMAD.WIDE R8, R19, 0x8, R8 ;  /* 0x0000000813087825 */ /* 0x008fe200078e0208 */
[----:B-1----:R-:W-:-:S07]  /*0140*/  DADD R6, R6, UR4 ;  /* 0x0000000406067e29 */ /* 0x002fce0008000000 */
[----:B------:R1:W-:Y:S04]  /*0150*/  STG.E.64 desc[UR6][R2.64], R6 ;  /* 0x0000000602007986 */ /* 0x0003e8000c101b06 */
[----:B------:R-:W3:Y:S01]  /*0160*/  LDG.E.64 R10, desc[UR6][R8.64] ;  /* 0x00000006080a7981 */ /* 0x000ee2000c1e1b00 */
[----:B0-----:R-:W-:Y:S01]  /*0170*/  IMAD.WIDE R12, R19, 0x8, R12 ;  /* 0x00000008130c7825 */ /* 0x001fe200078e020c */
[----:B---3--:R-:W-:-:S07]  /*0180*/  DADD R10, R10, -UR4 ;  /* 0x800000040a0a7e29 */ /* 0x008fce0008000000 */
[----:B------:R0:W-:Y:S04]  /*0190*/  STG.E.64 desc[UR6][R8.64], R10 ;  /* 0x0000000a08007986 */ /* 0x0001e8000c101b06 */
[----:B------:R-:W3:Y:S01]  /*01a0*/  LDG.E.64 R14, desc[UR6][R12.64] ;  /* 0x000000060c0e7981 */ /* 0x000ee2000c1e1b00 */
[----:B--2---:R-:W-:Y:S01]  /*01b0*/  IMAD.WIDE R16, R19, 0x8, R16 ;  /* 0x0000000813107825 */ /* 0x004fe200078e0210 */
[----:B---3--:R-:W-:-:S07]  /*01c0*/  DADD R14, R14, -UR4 ;  /* 0x800000040e0e7e29 */ /* 0x008fce0008000000 */
[----:B------:R0:W-:Y:S04]  /*01d0*/  STG.E.64 desc[UR6][R12.64], R14 ;  /* 0x0000000e0c007986 */ /* 0x0001e8000c101b06 */
[----:B-1----:R-:W2:Y:S02]  /*01e0*/  LDG.E.64 R2, desc[UR6][R16.64] ;  /* 0x0000000610027981 */ /* 0x002ea4000c1e1b00 */
[----:B--2---:R-:W-:-:S07]  /*01f0*/  DADD R2, R2, UR4 ;  /* 0x0000000402027e29 */ /* 0x004fce0008000000 */
[----:B------:R0:W-:Y:S04]  /*0200*/  STG.E.64 desc[UR6][R16.64], R2 ;  /* 0x0000000210007986 */ /* 0x0001e8000c101b06 */
.L_x_9:
[----:B------:R-:W-:Y:S05]  /*0210*/  BSYNC.RECONVERGENT B0 ;  /* 0x0000000000007941 */ /* 0x000fea0003800200 */
.L_x_8:
[----:B------:R-:W1:Y:S02]  /*0220*/  LDCU.64 UR4, c[0x0][0x3a0] ;  /* 0x00007400ff0477ac */ /* 0x000e640008000a00 */
[----:B-1----:R-:W-:-:S04]  /*0230*/  UIMAD UR4, UR5, UR4, URZ ;  /* 0x00000004050472a4 */ /* 0x002fc8000f8e02ff */
[----:B------:R-:W-:Y:S01]  /*0240*/  USHF.R.S32.HI UR8, URZ, 0x1f, UR4 ;  /* 0x0000001fff087899 */ /* 0x000fe20008011404 */
[----:B------:R-:W-:Y:S01]  /*0250*/  BAR.SYNC.DEFER_BLOCKING 0x0 ;  /* 0x0000000000007b1d */ /* 0x000fe20000010000 */
[----:B------:R-:W-:-:S04]  /*0260*/  ISETP.GE.U32.AND P0, PT, R5, UR4, PT ;  /* 0x0000000405007c0c */ /* 0x000fc8000bf06070 */
[----:B------:R-:W-:-:S13]  /*0270*/  ISETP.GE.U32.AND.EX P0, PT, RZ, UR8, PT, P0 ;  /* 0x00000008ff007c0c */ /* 0x000fda000bf06100 */
[----:B------:R-:W-:Y:S05]  /*0280*/  @P0 EXIT ;  /* 0x000000000000094d */ /* 0x000fea0003800000 */
[----:B------:R-:W0:Y:S01]  /*0290*/  LDCU.64 UR10, c[0x0][0x3a8] ;  /* 0x00007500ff0a77ac */ /* 0x000e220008000a00 */
[----:B------:R-:W-:Y:S01]  /*02a0*/  IMAD.MOV.U32 R4, RZ, RZ, RZ ;  /* 0x000000ffff047224 */ /* 0x000fe200078e00ff */
[----:B------:R-:W1:Y:S01]  /*02b0*/  LDCU UR5, c[0x0][0x370] ;  /* 0x00006e00ff0577ac */ /* 0x000e620008000800 */
[----:B------:R-:W2:Y:S01]  /*02c0*/  LDCU.128 UR12, c[0x0][0x380] ;  /* 0x00007000ff0c77ac */ /* 0x000ea20008000c00 */
[----:B------:R-:W3:Y:S01]  /*02d0*/  LDCU.128 UR16, c[0x0][0x390] ;  /* 0x00007200ff1077ac */ /* 0x000ee20008000c00 */
[----:B0-----:R-:W-:Y:S01]  /*02e0*/  DMUL R2, RZ, UR10 ;  /* 0x0000000aff027c28 */ /* 0x001fe20008000000 */
[----:B-1----:R-:W-:-:S10]  /*02f0*/  IMAD R0, R0, UR5, RZ ;  /* 0x0000000500007c24 */ /* 0x002fd4000f8e02ff */
.L_x_10:
[C---:B-1----:R-:W-:Y:S01]  /*0300*/  IMAD.SHL.U32 R8, R5.reuse, 0x8, RZ ;  /* 0x0000000805087824 */ /* 0x042fe200078e00ff */
[----:B------:R-:W-:-:S04]  /*0310*/  SHF.L.U64.HI R9, R5, 0x3, R4 ;  /* 0x0000000305097819 */ /* 0x000fc80000010204 */
[----:B--2---:R-:W-:-:S04]  /*0320*/  IADD3 R12, P0, PT, R8, UR12, RZ ;  /* 0x0000000c080c7c10 */ /* 0x004fc8000ff1e0ff */
[----:B------:R-:W-:-:S05]  /*0330*/  IADD3.X R13, PT, PT, R9, UR13, RZ, P0, !PT ;  /* 0x0000000d090d7c10 */ /* 0x000fca00087fe4ff */
[----:B------:R-:W2:Y:S02]  /*0340*/  LDG.E.64 R10, desc[UR6][R12.64] ;  /* 0x000000060c0a7981 */ /* 0x000ea4000c1e1b00 */
[----:B--2---:R-:W-:-:S08]  /*0350*/  DADD R6, R10, R10 ;  /* 0x000000000a067229 */ /* 0x004fd0000000000a */
[----:B------:R-:W-:Y:S01]  /*0360*/  DADD R14, -R2, R6 ;  /* 0x00000000020e7229 */ /* 0x000fe20000000106 */
[----:B------:R-:W-:-:S04]  /*0370*/  IADD3 R6, P0, PT, R8, UR14, RZ ;  /* 0x0000000e08067c10 */ /* 0x000fc8000ff1e0ff */
[----:B------:R-:W-:-:S03]  /*0380*/  IADD3.X R7, PT, PT, R9, UR15, RZ, P0, !PT ;  /* 0x0000000f09077c10 */ /* 0x000fc600087fe4ff */
[----:B------:R-:W-:-:S07]  /*0390*/  DADD R14, -R10, R14 ;  /* 0x000000000a0e7229 */ /* 0x000fce000000010e */
[----:B------:R0:W-:Y:S04]  /*03a0*/  STG.E.64 desc[UR6][R12.64], R14 ;  /* 0x0000000e0c007986 */ /* 0x0001e8000c101b06 */
[----:B------:R-:W2:Y:S01]  /*03b0*/  LDG.E.64 R16, desc[UR6][R6.64] ;  /* 0x0000000606107981 */ /* 0x000ea2000c1e1b00 */
[----:B---3--:R-:W-:-:S04]  /*03c0*/  IADD3 R10, P0, PT, R8, UR16, RZ ;  /* 0x00000010080a7c10 */ /* 0x008fc8000ff1e0ff */
[----:B------:R-:W-:Y:S01]  /*03d0*/  IADD3.X R11, PT, PT, R9, UR17, RZ, P0, !PT ;  /* 0x00000011090b7c10 */ /* 0x000fe200087fe4ff */
[----:B--2---:R-:W-:-:S08]  /*03e0*/  DFMA R18, R16, 2, R2 ;  /* 0x400000001012782b */ /* 0x004fd00000000002 */
[----:B------:R-:W-:-:S07]  /*03f0*/  DADD R18, -R16, R18 ;  /* 0x0000000010127229 */ /* 0x000fce0000000112 */
[----:B------:R1:W-:Y:S04]  /*0400*/  STG.E.64 desc[UR6][R6.64], R18 ;  /* 0x0000001206007986 */ /* 0x0003e8000c101b06 */
[----:B------:R-:W2:Y:S01]  /*0410*/  LDG.E.64 R16, desc[UR6][R10.64] ;  /* 0x000000060a107981 */ /* 0x000ea2000c1e1b00 */
[----:B------:R-:W-:-:S04]  /*0420*/  IADD3 R8, P0, PT, R8, UR18, RZ ;  /* 0x0000001208087c10 */ /* 0x000fc8000ff1e0ff */
[----:B------:R-:W-:Y:S01]  /*0430*/  IADD3.X R9, PT, PT, R9, UR19, RZ, P0, !PT ;  /* 0x0000001309097c10 */ /* 0x000fe200087fe4ff */
[----:B--2---:R-:W-:-:S08]  /*0440*/  DFMA R20, R16, 2, R2 ;  /* 0x400000001014782b */ /* 0x004fd00000000002 */
[----:B------:R-:W-:-:S07]  /*0450*/  DADD R20, -R16, R20 ;  /* 0x0000000010147229 */ /* 0x000fce0000000114 */
[----:B------:R1:W-:Y:S04]  /*0460*/  STG.E.64 desc[UR6][R10.64], R20 ;  /* 0x000000140a007986 */ /* 0x0003e8000c101b06 */
[----:B0-----:R-:W2:Y:S01]  /*0470*/  LDG.E.64 R12, desc[UR6][R8.64] ;  /* 0x00000006080c7981 */ /* 0x001ea2000c1e1b00 */
[----:B------:R-:W-:Y:S01]  /*0480*/  IADD3 R5, P0, PT, R0, R5, RZ ;  /* 0x0000000500057210 */ /* 0x000fe20007f1e0ff */
[----:B------:R-:W-:Y:S05]  /*0490*/  WARPSYNC.ALL ;  /* 0x0000000000007948 */ /* 0x000fea0003800000 */
[----:B------:R-:W-:Y:S01]  /*04a0*/  IMAD.X R4, RZ, RZ, R4, P0 ;  /* 0x000000ffff047224 */ /* 0x000fe200000e0604 */
[----:B------:R-:W-:-:S04]  /*04b0*/  ISETP.GE.U32.AND P0, PT, R5, UR4, PT ;  /* 0x0000000405007c0c */ /* 0x000fc8000bf06070 */
[----:B------:R-:W-:Y:S01]  /*04c0*/  ISETP.GE.U32.AND.EX P0, PT, R4, UR8, PT, P0 ;  /* 0x0000000804007c0c */ /* 0x000fe2000bf06100 */
[----:B--2---:R-:W-:-:S08]  /*04d0*/  DADD R14, R12, R12 ;  /* 0x000000000c0e7229 */ /* 0x004fd0000000000c */
[----:B------:R-:W-:-:S08]  /*04e0*/  DADD R14, -R2, R14 ;  /* 0x00000000020e7229 */ /* 0x000fd0000000010e */
[----:B------:R-:W-:-:S07]  /*04f0*/  DADD R14, -R12, R14 ;  /* 0x000000000c0e7229 */ /* 0x000fce000000010e */
[----:B------:R1:W-:Y:S01]  /*0500*/  STG.E.64 desc[UR6][R8.64], R14 ;  /* 0x0000000e08007986 */ /* 0x0003e2000c101b06 */
[----:B------:R-:W-:Y:S06]  /*0510*/  BAR.SYNC.DEFER_BLOCKING 0x0 ;  /* 0x0000000000007b1d */ /* 0x000fec0000010000 */
[----:B------:R-:W-:Y:S05]  /*0520*/  @!P0 BRA `(.L_x_10) ;  /* 0xfffffffc00748947 */ /* 0x000fea000383ffff */
[----:B------:R-:W-:Y:S05]  /*0530*/  EXIT ;  /* 0x000000000000794d */ /* 0x000fea0003800000 */
.L_x_11:
        /* <DEDUP_REMOVED lines=12> */
.L_x_15:


//--------------------- .text._Z12zeroesKernelPdS_S_S_i --------------------------
	.section	.text._Z12zeroesKernelPdS_S_S_i,"ax",@progbits
	.align	128
        .global         _Z12zeroesKernelPdS_S_S_i
        .type           _Z12zeroesKernelPdS_S_S_i,@function
        .size           _Z12zeroesKernelPdS_S_S_i,(.L_x_16 - _Z12zeroesKernelPdS_S_S_i)
        .other          _Z12zeroesKernelPdS_S_S_i,@"STO_CUDA_ENTRY STV_DEFAULT"
_Z12zeroesKernelPdS_S_S_i:
.text._Z12zeroesKernelPdS_S_S_i:
[----:B------:R-:W-:Y:S01]  /*0000*/  LDC R1, c[0x0][0x37c] ;  /* 0x0000df00ff017b82 */ /* 0x000fe20000000800 */
[----:B------:R-:W0:Y:S07]  /*0010*/  S2R R0, SR_TID.X ;  /* 0x0000000000007919 */ /* 0x000e2e0000002100 */
[----:B------:R-:W0:Y:S01]  /*0020*/  S2UR UR4, SR_CTAID.X ;  /* 0x00000000000479c3 */ /* 0x000e220000002500 */
[----:B------:R-:W1:Y:S07]  /*0030*/  LDCU UR7, c[0x0][0x3a0] ;  /* 0x00007400ff0777ac */ /* 0x000e6e0008000800 */
[----:B------:R-:W0:Y:S01]  /*0040*/  LDC R11, c[0x0][0x360] ;  /* 0x0000d800ff0b7b82 */ /* 0x000e220000000800 */
[----:B------:R-:W2:Y:S01]  /*0050*/  LDCU UR5, c[0x0][0x370] ;  /* 0x00006e00ff0577ac */ /* 0x000ea20008000800 */
[----:B-1----:R-:W-:Y:S01]  /*0060*/  USHF.R.S32.HI UR6, URZ, 0x1f, UR7 ;  /* 0x0000001fff067899 */ /* 0x002fe20008011407 */
[----:B0-----:R-:W-:-:S02]  /*0070*/  IMAD R0, R11, UR4, R0 ;  /* 0x000000040b007c24 */ /* 0x001fc4000f8e0200 */
[----:B--2---:R-:W-:-:S04]  /*0080*/  IMAD R11, R11, UR5, RZ ;  /* 0x000000050b0b7c24 */ /* 0x004fc8000f8e02ff */
[----:B------:R-:W-:-:S05]  /*0090*/  IMAD.IADD R0, R0, 0x1, R11 ;  /* 0x0000000100007824 */ /* 0x000fca00078e020b */
[----:B------:R-:W-:-:S04]  /*00a0*/  ISETP.GE.U32.AND P0, PT, R0, UR7, PT ;  /* 0x0000000700007c0c */ /* 0x000fc8000bf06070 */
[----:B------:R-:W-:-:S13]  /*00b0*/  ISETP.GE.U32.AND.EX P0, PT, RZ, UR6, PT, P0 ;  /* 0x00000006ff007c0c */ /* 0x000fda000bf06100 */
[----:B------:R-:W-:Y:S05]  /*00c0*/  @P0 EXIT ;  /* 0x000000000000094d */ /* 0x000fea0003800000 */
[----:B------:R-:W-:Y:S01]  /*00d0*/  IMAD.MOV.U32 R13, RZ, RZ, RZ ;  /* 0x000000ffff0d7224 */ /* 0x000fe200078e00ff */
[----:B------:R-:W0:Y:S01]  /*00e0*/  LDCU.64 UR4, c[0x0][0x358] ;  /* 0x00006b00ff0477ac */ /* 0x000e220008000a00 */
[----:B------:R-:W1:Y:S01]  /*00f0*/  LDCU.128 UR8, c[0x0][0x380] ;  /* 0x00007000ff0877ac */ /* 0x000e620008000c00 */
[----:B------:R-:W2:Y:S04]  /*0100*/  LDCU.128 UR12, c[0x0][0x390] ;  /* 0x00007200ff0c77ac */ /* 0x000ea80008000c00 */
.L_x_12:
[C---:B---3--:R-:W-:Y:S01]  /*0110*/  IMAD.SHL.U32 R8, R0.reuse, 0x8, RZ ;  /* 0x0000000800087824 */ /* 0x048fe200078e00ff */
[----:B------:R-:W-:Y:S01]  /*0120*/  SHF.L.U64.HI R9, R0, 0x3, R13 ;  /* 0x0000000300097819 */ /* 0x000fe2000001020d */
[----:B------:R-:W-:Y:S05]  /*0130*/  WARPSYNC.ALL ;  /* 0x0000000000007948 */ /* 0x000fea0003800000 */
[C---:B-1----:R-:W-:Y:S02]  /*0140*/  IADD3 R4, P0, PT, R8.reuse, UR10, RZ ;  /* 0x0000000a08047c10 */ /* 0x042fe4000ff1e0ff */
[----:B------:R-:W-:Y:S02]  /*0150*/  IADD3 R2, P1, PT, R8, UR8, RZ ;  /* 0x0000000808027c10 */ /* 0x000fe4000ff3e0ff */
[----:B------:R-:W-:-:S02]  /*0160*/  IADD3.X R5, PT, PT, R9, UR11, RZ, P0, !PT ;  /* 0x0000000b09057c10 */ /* 0x000fc400087fe4ff */
[----:B------:R-:W-:Y:S02]  /*0170*/  IADD3 R0, P0, PT, R11, R0, RZ ;  /* 0x000000000b007210 */ /* 0x000fe40007f1e0ff */
[----:B------:R-:W-:Y:S02]  /*0180*/  IADD3.X R3, PT, PT, R9, UR9, RZ, P1, !PT ;  /* 0x0000000909037c10 */ /* 0x000fe40008ffe4ff */
[----:B--2---:R-:W-:Y:S01]  /*0190*/  IADD3 R6, P1, PT, R8, UR12, RZ ;  /* 0x0000000c08067c10 */ /* 0x004fe2000ff3e0ff */
[----:B------:R-:W-:Y:S01]  /*01a0*/  IMAD.X R13, RZ, RZ, R13, P0 ;  /* 0x000000ffff0d7224 */ /* 0x000fe200000e060d */
[----:B------:R-:W-:Y:S01]  /*01b0*/  ISETP.GE.U32.AND P0, PT, R0, UR7, PT ;  /* 0x0000000700007c0c */ /* 0x000fe2000bf06070 */
[----:B0-----:R3:W-:Y:S01]  /*01c0*/  STG.E.64 desc[UR4][R2.64], RZ ;  /* 0x000000ff02007986 */ /* 0x0017e2000c101b04 */
[----:B------:R-:W-:Y:S02]  /*01d0*/  IADD3 R8, P2, PT, R8, UR14, RZ ;  /* 0x0000000e08087c10 */ /* 0x000fe4000ff5e0ff */
[----:B------:R-:W-:Y:S01]  /*01e0*/  ISETP.GE.U32.AND.EX P0, PT, R13, UR6, PT, P0 ;  /* 0x000000060d007c0c */ /* 0x000fe2000bf06100 */
[----:B------:R3:W-:Y:S01]  /*01f0*/  STG.E.64 desc[UR4][R4.64], RZ ;  /* 0x000000ff04007986 */ /* 0x0007e2000c101b04 */
[----:B------:R-:W-:-:S02]  /*0200*/  IADD3.X R7, PT, PT, R9, UR13, RZ, P1, !PT ;  /* 0x0000000d09077c10 */ /* 0x000fc40008ffe4ff */
[----:B------:R-:W-:-:S03]  /*0210*/  IADD3.X R9, PT, PT, R9, UR15, RZ, P2, !PT ;  /* 0x0000000f09097c10 */ /* 0x000fc600097fe4ff */
[----:B------:R3:W-:Y:S04]  /*0220*/  STG.E.64 desc[UR4][R6.64], RZ ;  /* 0x000000ff06007986 */ /* 0x0007e8000c101b04 */
[----:B------:R3:W-:Y:S01]  /*0230*/  STG.E.64 desc[UR4][R8.64], RZ ;  /* 0x000000ff08007986 */ /* 0x0007e2000c101b04 */
[----:B------:R-:W-:Y:S06]  /*0240*/  BAR.SYNC.DEFER_BLOCKING 0x0 ;  /* 0x0000000000007b1d */ /* 0x000fec0000010000 */
[----:B------:R-:W-:Y:S05]  /*0250*/  @!P0 BRA `(.L_x_12) ;  /* 0xfffffffc00ac8947 */ /* 0x000fea000383ffff */
[----:B------:R-:W-:Y:S05]  /*0260*/  EXIT ;  /* 0x000000000000794d */ /* 0x000fea0003800000 */
.L_x_13:
        /* <DEDUP_REMOVED lines=9> */
.L_x_16:


//--------------------- .nv.shared.reserved.0     --------------------------
	.section	.nv.shared.reserved.0,"aw",@nobits
	.weak		__nv_reservedSMEM_offset_0_alias
	.size		__nv_reservedSMEM_offset_0_alias, 0, 64
	.other		__nv_reservedSMEM_offset_0_alias,@"STO_CUDA_RESERVED_SHARED STV_DEFAULT"
__nv_reservedSMEM_offset_0_alias:
	.zero		0
	.zero		64


//--------------------- .nv.constant0._Z13connectKernelPdS_S_S_iidddd --------------------------
	.section	.nv.constant0._Z13connectKernelPdS_S_S_iidddd,"a",@progbits
	.sectionflags	@""
	.align	4
.nv.constant0._Z13connectKernelPdS_S_S_iidddd:
	.zero		968


//--------------------- .nv.constant0._Z13scatterKernelPdS_S_S_iidiid --------------------------
	.section	.nv.constant0._Z13scatterKernelPdS_S_S_iidiid,"a",@progbits
	.sectionflags	@""
	.align	4
.nv.constant0._Z13scatterKernelPdS_S_S_iidiid:
	.zero		960


//--------------------- .nv.constant0._Z12zeroesKernelPdS_S_S_i --------------------------
	.section	.nv.constant0._Z12zeroesKernelPdS_S_S_i,"a",@progbits
	.sectionflags	@""
	.align	4
.nv.constant0._Z12zeroesKernelPdS_S_S_i:
	.zero		932


//--------------------- SYMBOLS --------------------------

	.type		.nv.reservedSmem.offset0,@object
	.size		.nv.reservedSmem.offset0,0x4
